	.headerflags	@"EF_CUDA_TEXMODE_UNIFIED EF_CUDA_64BIT_ADDRESS EF_CUDA_ACCELERATORS EF_CUDA_SM90 EF_CUDA_VIRTUAL_SM(EF_CUDA_SM90)"
	.elftype	@"ET_EXEC"


//--------------------- .nv.info                  --------------------------
	.section	.nv.info,"",@"SHT_CUDA_INFO"
	.align	4


	//----- nvinfo : EIATTR_REGCOUNT
	.align		4
        /*0000*/ 	.byte	0x04, 0x2f
        /*0002*/ 	.short	(.L_1 - .L_0)
	.align		4
.L_0:
        /*0004*/ 	.word	index@(triton_poi_fused_convolution_div_max_pool2d_with_indices_relu_sub_6)
        /*0008*/ 	.word	0x00000020


	//----- nvinfo : EIATTR_MIN_STACK_SIZE
	.align		4
.L_1:
        /*000c*/ 	.byte	0x04, 0x12
        /*000e*/ 	.short	(.L_3 - .L_2)
	.align		4
.L_2:
        /*0010*/ 	.word	index@(triton_poi_fused_convolution_div_max_pool2d_with_indices_relu_sub_6)
        /*0014*/ 	.word	0x00000000


	//----- nvinfo : EIATTR_FRAME_SIZE
	.align		4
.L_3:
        /*0018*/ 	.byte	0x04, 0x11
        /*001a*/ 	.short	(.L_5 - .L_4)
	.align		4
.L_4:
        /*001c*/ 	.word	index@(triton_poi_fused_convolution_div_max_pool2d_with_indices_relu_sub_6)
        /*0020*/ 	.word	0x00000000


	//----- nvinfo : EIATTR_MIN_STACK_SIZE
	.align		4
.L_5:
        /*0024*/ 	.byte	0x04, 0x12
        /*0026*/ 	.short	(.L_7 - .L_6)
	.align		4
.L_6:
        /*0028*/ 	.word	index@(triton_poi_fused_convolution_div_max_pool2d_with_indices_relu_sub_6)
        /*002c*/ 	.word	0x00000000
.L_7:


//--------------------- .nv.info.triton_poi_fused_convolution_div_max_pool2d_with_indices_relu_sub_6 --------------------------
	.section	.nv.info.triton_poi_fused_convolution_div_max_pool2d_with_indices_relu_sub_6,"",@"SHT_CUDA_INFO"
	.sectionflags	@""
	.align	4


	//----- nvinfo : EIATTR_CUDA_API_VERSION
	.align		4
        /*0000*/ 	.byte	0x04, 0x37
        /*0002*/ 	.short	(.L_9 - .L_8)
.L_8:
        /*0004*/ 	.word	0x0000007c


	//----- nvinfo : EIATTR_KPARAM_INFO
	.align		4
.L_9:
        /*0008*/ 	.byte	0x04, 0x17
        /*000a*/ 	.short	(.L_11 - .L_10)
.L_10:
        /*000c*/ 	.word	0x00000000
        /*0010*/ 	.short	0x0004
        /*0012*/ 	.short	0x001c
        /*0014*/ 	.byte	0x00, 0xf0, 0x11, 0x00


	//----- nvinfo : EIATTR_KPARAM_INFO
	.align		4
.L_11:
        /*0018*/ 	.byte	0x04, 0x17
        /*001a*/ 	.short	(.L_13 - .L_12)
.L_12:
        /*001c*/ 	.word	0x00000000
        /*0020*/ 	.short	0x0003
        /*0022*/ 	.short	0x0018
        /*0024*/ 	.byte	0x00, 0xf0, 0x11, 0x00


	//----- nvinfo : EIATTR_KPARAM_INFO
	.align		4
.L_13:
        /*0028*/ 	.byte	0x04, 0x17
        /*002a*/ 	.short	(.L_15 - .L_14)
.L_14:
        /*002c*/ 	.word	0x00000000
        /*0030*/ 	.short	0x0002
        /*0032*/ 	.short	0x0010
        /*0034*/ 	.byte	0x00, 0xf4, 0x21, 0x00


	//----- nvinfo : EIATTR_KPARAM_INFO
	.align		4
.L_15:
        /*0038*/ 	.byte	0x04, 0x17
        /*003a*/ 	.short	(.L_17 - .L_16)
.L_16:
        /*003c*/ 	.word	0x00000000
        /*0040*/ 	.short	0x0001
        /*0042*/ 	.short	0x0008
        /*0044*/ 	.byte	0x00, 0xf4, 0x21, 0x00


	//----- nvinfo : EIATTR_KPARAM_INFO
	.align		4
.L_17:
        /*0048*/ 	.byte	0x04, 0x17
        /*004a*/ 	.short	(.L_19 - .L_18)
.L_18:
        /*004c*/ 	.word	0x00000000
        /*0050*/ 	.short	0x0000
        /*0052*/ 	.short	0x0000
        /*0054*/ 	.byte	0x00, 0xf4, 0x21, 0x00


	//----- nvinfo : EIATTR_SPARSE_MMA_MASK
	.align		4
.L_19:
        /*0058*/ 	.byte	0x03, 0x50
        /*005a*/ 	.short	0x0000


	//----- nvinfo : EIATTR_MAXREG_COUNT
	.align		4
        /*005c*/ 	.byte	0x03, 0x1b
        /*005e*/ 	.short	0x00ff


	//----- nvinfo : EIATTR_EXIT_INSTR_OFFSETS
	.align		4
        /*0060*/ 	.byte	0x04, 0x1c
        /*0062*/ 	.short	(.L_21 - .L_20)


	//   ....[0]....
.L_20:
        /*0064*/ 	.word	0x00000b30


	//   ....[1]....
        /*0068*/ 	.word	0x00000b50


	//----- nvinfo : EIATTR_REQNTID
	.align		4
.L_21:
        /*006c*/ 	.byte	0x04, 0x10
        /*006e*/ 	.short	(.L_23 - .L_22)
.L_22:
        /*0070*/ 	.word	0x00000100
        /*0074*/ 	.word	0x00000001
        /*0078*/ 	.word	0x00000001


	//----- nvinfo : EIATTR_CBANK_PARAM_SIZE
	.align		4
.L_23:
        /*007c*/ 	.byte	0x03, 0x19
        /*007e*/ 	.short	0x0020


	//----- nvinfo : EIATTR_PARAM_CBANK
	.align		4
        /*0080*/ 	.byte	0x04, 0x0a
        /*0082*/ 	.short	(.L_25 - .L_24)
	.align		4
.L_24:
        /*0084*/ 	.word	index@(.nv.constant0.triton_poi_fused_convolution_div_max_pool2d_with_indices_relu_sub_6)
        /*0088*/ 	.short	0x0210
        /*008a*/ 	.short	0x0020


	//----- nvinfo : EIATTR_SW_WAR
	.align		4
.L_25:
        /*008c*/ 	.byte	0x04, 0x36
        /*008e*/ 	.short	(.L_27 - .L_26)
.L_26:
        /*0090*/ 	.word	0x00000008
.L_27:


//--------------------- .nv.callgraph             --------------------------
	.section	.nv.callgraph,"",@"SHT_CUDA_CALLGRAPH"
	.align	4
	.sectionentsize	8
	.align		4
        /*0000*/ 	.word	0x00000000
	.align		4
        /*0004*/ 	.word	0xffffffff
	.align		4
        /*0008*/ 	.word	0x00000000
	.align		4
        /*000c*/ 	.word	0xfffffffe
	.align		4
        /*0010*/ 	.word	0x00000000
	.align		4
        /*0014*/ 	.word	0xfffffffd
	.align		4
        /*0018*/ 	.word	0x00000000
	.align		4
        /*001c*/ 	.word	0xfffffffc


//--------------------- .text.triton_poi_fused_convolution_div_max_pool2d_with_indices_relu_sub_6 --------------------------
	.section	.text.triton_poi_fused_convolution_div_max_pool2d_with_indices_relu_sub_6,"ax",@progbits
	.sectionflags	@"SHF_BARRIERS=1"
	.align	128
        .global         triton_poi_fused_convolution_div_max_pool2d_with_indices_relu_sub_6
        .type           triton_poi_fused_convolution_div_max_pool2d_with_indices_relu_sub_6,@function
        .size           triton_poi_fused_convolution_div_max_pool2d_with_indices_relu_sub_6,(.L_x_1 - triton_poi_fused_convolution_div_max_pool2d_with_indices_relu_sub_6)
        .other          triton_poi_fused_convolution_div_max_pool2d_with_indices_relu_sub_6,@"STO_CUDA_ENTRY STV_DEFAULT"
triton_poi_fused_convolution_div_max_pool2d_with_indices_relu_sub_6:
.text.triton_poi_fused_convolution_div_max_pool2d_with_indices_relu_sub_6:
[----:B------:R-:W0:Y:S01]  /*0000*/  LDC R1, c[0x0][0x28] ;  /* 0x00000a00ff017b82 */ /* 0x000e220000000800 */
[----:B------:R-:W1:Y:S07]  /*0010*/  S2R R0, SR_TID.X ;  /* 0x0000000000007919 */ /* 0x000e6e0000002100 */
[----:B------:R-:W2:Y:S01]  /*0020*/  LDC.64 R12, c[0x0][0x210] ;  /* 0x00008400ff0c7b82 */ /* 0x000ea20000000a00 */
[----:B------:R-:W-:Y:S01]  /*0030*/  CS2R R22, SRZ ;  /* 0x0000000000167805 */ /* 0x000fe2000001ff00 */
[----:B------:R-:W-:Y:S01]  /*0040*/  IMAD.MOV.U32 R2, RZ, RZ, RZ ;  /* 0x000000ffff027224 */ /* 0x000fe200078e00ff */
[----:B------:R-:W3:Y:S01]  /*0050*/  S2R R5, SR_CTAID.X ;  /* 0x0000000000057919 */ /* 0x000ee20000002500 */
[----:B------:R-:W-:Y:S01]  /*0060*/  IMAD.MOV.U32 R4, RZ, RZ, RZ ;  /* 0x000000ffff047224 */ /* 0x000fe200078e00ff */
[----:B------:R-:W-:Y:S01]  /*0070*/  ULDC.64 UR6, c[0x0][0x208] ;  /* 0x0000820000067ab9 */ /* 0x000fe20000000a00 */
[----:B------:R-:W-:Y:S01]  /*0080*/  IMAD.MOV.U32 R11, RZ, RZ, RZ ;  /* 0x000000ffff0b7224 */ /* 0x000fe200078e00ff */
[----:B------:R-:W4:Y:S01]  /*0090*/  S2R R3, SR_CTAID.Y ;  /* 0x0000000000037919 */ /* 0x000f220000002600 */
[----:B-1----:R-:W-:Y:S01]  /*00a0*/  SHF.R.U32.HI R28, RZ, 0x4, R0 ;  /* 0x00000004ff1c7819 */ /* 0x002fe20000011600 */
[----:B---3--:R-:W-:-:S03]  /*00b0*/  IMAD.SHL.U32 R5, R5, 0x10, RZ ;  /* 0x0000001005057824 */ /* 0x008fc600078e00ff */
[----:B------:R-:W-:-:S04]  /*00c0*/  SGXT.U32 R28, R28, 0x4 ;  /* 0x000000041c1c781a */ /* 0x000fc80000000000 */
[----:B----4-:R-:W-:Y:S02]  /*00d0*/  PRMT R28, R28, 0x6540, R3 ;  /* 0x000065401c1c7816 */ /* 0x010fe40000000003 */
[----:B------:R-:W-:Y:S02]  /*00e0*/  LOP3.LUT R29, R5, 0xf, R0, 0xf8, !PT ;  /* 0x0000000f051d7812 */ /* 0x000fe400078ef800 */
[C---:B------:R-:W-:Y:S02]  /*00f0*/  LOP3.LUT R14, R28.reuse, 0x40, RZ, 0xfc, !PT ;  /* 0x000000401c0e7812 */ /* 0x040fe400078efcff */
[----:B------:R-:W-:Y:S02]  /*0100*/  ISETP.GE.AND P0, PT, R29, 0x9, PT ;  /* 0x000000091d00780c */ /* 0x000fe40003f06270 */
[----:B------:R-:W-:Y:S01]  /*0110*/  LOP3.LUT R8, R28, 0x20, RZ, 0xfc, !PT ;  /* 0x000000201c087812 */ /* 0x000fe200078efcff */
[----:B------:R-:W-:Y:S01]  /*0120*/  IMAD R15, R14, 0x9, R29 ;  /* 0x000000090e0f7824 */ /* 0x000fe200078e021d */
[----:B------:R-:W-:-:S02]  /*0130*/  LOP3.LUT R6, R28, 0x10, RZ, 0xfc, !PT ;  /* 0x000000101c067812 */ /* 0x000fc400078efcff */
[----:B------:R-:W-:Y:S01]  /*0140*/  LOP3.LUT R16, R28, 0x50, RZ, 0xfc, !PT ;  /* 0x000000501c107812 */ /* 0x000fe200078efcff */
[--C-:B------:R-:W-:Y:S01]  /*0150*/  IMAD R19, R8, 0x9, R29.reuse ;  /* 0x0000000908137824 */ /* 0x100fe200078e021d */
[----:B------:R-:W-:Y:S01]  /*0160*/  LOP3.LUT R10, R28, 0x30, RZ, 0xfc, !PT ;  /* 0x000000301c0a7812 */ /* 0x000fe200078efcff */
[----:B------:R-:W-:Y:S01]  /*0170*/  IMAD R21, R6, 0x9, R29 ;  /* 0x0000000906157824 */ /* 0x000fe200078e021d */
[C---:B------:R-:W-:Y:S01]  /*0180*/  LOP3.LUT R8, R28.reuse, 0x60, RZ, 0xfc, !PT ;  /* 0x000000601c087812 */ /* 0x040fe200078efcff */
[----:B--2---:R-:W-:Y:S01]  /*0190*/  IMAD.WIDE R14, R15, 0x4, R12 ;  /* 0x000000040f0e7825 */ /* 0x004fe200078e020c */
[----:B------:R-:W-:-:S03]  /*01a0*/  LOP3.LUT R24, R28, 0x70, RZ, 0xfc, !PT ;  /* 0x000000701c187812 */ /* 0x000fc600078efcff */
[--C-:B------:R-:W-:Y:S01]  /*01b0*/  IMAD R17, R16, 0x9, R29.reuse ;  /* 0x0000000910117824 */ /* 0x100fe200078e021d */
[----:B------:R-:W-:Y:S01]  /*01c0*/  LOP3.LUT R26, R28, 0x80, RZ, 0xfc, !PT ;  /* 0x000000801c1a7812 */ /* 0x000fe200078efcff */
[----:B------:R-:W-:Y:S01]  /*01d0*/  IMAD R7, R10, 0x9, R29 ;  /* 0x000000090a077824 */ /* 0x000fe200078e021d */
[----:B------:R1:W2:Y:S01]  /*01e0*/  @!P0 LDG.E.EL R22, desc[UR6][R14.64] ;  /* 0x000000060e168981 */ /* 0x0002a2000c2e1900 */
[----:B------:R-:W-:-:S04]  /*01f0*/  IMAD.WIDE R20, R21, 0x4, R12 ;  /* 0x0000000415147825 */ /* 0x000fc800078e020c */
[----:B------:R-:W-:Y:S01]  /*0200*/  IMAD.WIDE R18, R19, 0x4, R12 ;  /* 0x0000000413127825 */ /* 0x000fe200078e020c */
[----:B------:R3:W4:Y:S03]  /*0210*/  @!P0 LDG.E.EL R2, desc[UR6][R20.64] ;  /* 0x0000000614028981 */ /* 0x000726000c2e1900 */
[----:B------:R-:W-:Y:S01]  /*0220*/  IMAD R25, R8, 0x9, R29 ;  /* 0x0000000908197824 */ /* 0x000fe200078e021d */
[C---:B------:R-:W-:Y:S01]  /*0230*/  LOP3.LUT R8, R28.reuse, 0x90, RZ, 0xfc, !PT ;  /* 0x000000901c087812 */ /* 0x040fe200078efcff */
[--C-:B------:R-:W-:Y:S01]  /*0240*/  IMAD.WIDE R16, R17, 0x4, R12.reuse ;  /* 0x0000000411107825 */ /* 0x100fe200078e020c */
[----:B-1----:R-:W-:Y:S01]  /*0250*/  LOP3.LUT R14, R28, 0xa0, RZ, 0xfc, !PT ;  /* 0x000000a01c0e7812 */ /* 0x002fe200078efcff */
[----:B------:R1:W5:Y:S02]  /*0260*/  @!P0 LDG.E.EL R4, desc[UR6][R18.64] ;  /* 0x0000000612048981 */ /* 0x000364000c2e1900 */
[----:B------:R-:W-:Y:S01]  /*0270*/  IMAD.WIDE R6, R7, 0x4, R12 ;  /* 0x0000000407067825 */ /* 0x000fe200078e020c */
[----:B------:R-:W-:Y:S01]  /*0280*/  HFMA2.MMA R10, -RZ, RZ, 0, 0 ;  /* 0x00000000ff0a7435 */ /* 0x000fe200000001ff */
[----:B------:R1:W5:Y:S02]  /*0290*/  @!P0 LDG.E.EL R11, desc[UR6][R16.64] ;  /* 0x00000006100b8981 */ /* 0x000364000c2e1900 */
[----:B---3--:R-:W-:-:S02]  /*02a0*/  IMAD R21, R24, 0x9, R29 ;  /* 0x0000000918157824 */ /* 0x008fc400078e021d */
[--C-:B------:R-:W-:Y:S01]  /*02b0*/  IMAD R15, R8, 0x9, R29.reuse ;  /* 0x00000009080f7824 */ /* 0x100fe200078e021d */
[----:B------:R3:W5:Y:S01]  /*02c0*/  @!P0 LDG.E.EL R23, desc[UR6][R6.64] ;  /* 0x0000000606178981 */ /* 0x000762000c2e1900 */
[--C-:B-1----:R-:W-:Y:S02]  /*02d0*/  IMAD R19, R26, 0x9, R29.reuse ;  /* 0x000000091a137824 */ /* 0x102fe400078e021d */
[----:B------:R-:W-:Y:S02]  /*02e0*/  IMAD.MOV.U32 R9, RZ, RZ, RZ ;  /* 0x000000ffff097224 */ /* 0x000fe400078e00ff */
[----:B0-----:R-:W-:Y:S01]  /*02f0*/  IMAD R17, R14, 0x9, R29 ;  /* 0x000000090e117824 */ /* 0x001fe200078e021d */
[C---:B------:R-:W-:Y:S01]  /*0300*/  LOP3.LUT R26, R28.reuse, 0xb0, RZ, 0xfc, !PT ;  /* 0x000000b01c1a7812 */ /* 0x040fe200078efcff */
[--C-:B------:R-:W-:Y:S01]  /*0310*/  IMAD.WIDE R20, R21, 0x4, R12.reuse ;  /* 0x0000000415147825 */ /* 0x100fe200078e020c */
[----:B------:R-:W-:Y:S02]  /*0320*/  LOP3.LUT R27, R28, 0xc0, RZ, 0xfc, !PT ;  /* 0x000000c01c1b7812 */ /* 0x000fe400078efcff */
[----:B---3--:R-:W-:Y:S01]  /*0330*/  CS2R R6, SRZ ;  /* 0x0000000000067805 */ /* 0x008fe2000001ff00 */
[--C-:B------:R-:W-:Y:S01]  /*0340*/  IMAD.WIDE R18, R19, 0x4, R12.reuse ;  /* 0x0000000413127825 */ /* 0x100fe200078e020c */
[----:B------:R-:W3:Y:S03]  /*0350*/  @!P0 LDG.E.EL R9, desc[UR6][R20.64] ;  /* 0x0000000614098981 */ /* 0x000ee6000c2e1900 */
[----:B------:R-:W-:Y:S01]  /*0360*/  IMAD.MOV.U32 R8, RZ, RZ, RZ ;  /* 0x000000ffff087224 */ /* 0x000fe200078e00ff */
[----:B------:R0:W3:Y:S01]  /*0370*/  @!P0 LDG.E.EL R6, desc[UR6][R18.64] ;  /* 0x0000000612068981 */ /* 0x0000e2000c2e1900 */
[----:B------:R-:W-:-:S04]  /*0380*/  IMAD.WIDE R24, R25, 0x4, R12 ;  /* 0x0000000419187825 */ /* 0x000fc800078e020c */
[--C-:B------:R-:W-:Y:S01]  /*0390*/  IMAD.WIDE R14, R15, 0x4, R12.reuse ;  /* 0x000000040f0e7825 */ /* 0x100fe200078e020c */
[----:B------:R1:W3:Y:S03]  /*03a0*/  @!P0 LDG.E.EL R10, desc[UR6][R24.64] ;  /* 0x00000006180a8981 */ /* 0x0002e6000c2e1900 */
[----:B------:R-:W-:Y:S01]  /*03b0*/  IMAD.WIDE R16, R17, 0x4, R12 ;  /* 0x0000000411107825 */ /* 0x000fe200078e020c */
[----:B------:R1:W3:Y:S03]  /*03c0*/  @!P0 LDG.E.EL R8, desc[UR6][R14.64] ;  /* 0x000000060e088981 */ /* 0x0002e6000c2e1900 */
[--C-:B0-----:R-:W-:Y:S01]  /*03d0*/  IMAD R19, R26, 0x9, R29.reuse ;  /* 0x000000091a137824 */ /* 0x101fe200078e021d */
[----:B------:R0:W3:Y:S01]  /*03e0*/  @!P0 LDG.E.EL R7, desc[UR6][R16.64] ;  /* 0x0000000610078981 */ /* 0x0000e2000c2e1900 */
[----:B------:R-:W-:Y:S01]  /*03f0*/  IMAD R21, R27, 0x9, R29 ;  /* 0x000000091b157824 */ /* 0x000fe200078e021d */
[----:B-1----:R-:W-:-:S02]  /*0400*/  LOP3.LUT R24, R28, 0xd0, RZ, 0xfc, !PT ;  /* 0x000000d01c187812 */ /* 0x002fc400078efcff */
[----:B------:R-:W-:Y:S02]  /*0410*/  CS2R R26, SRZ ;  /* 0x00000000001a7805 */ /* 0x000fe4000001ff00 */
[C---:B------:R-:W-:Y:S01]  /*0420*/  LOP3.LUT R14, R28.reuse, 0xe0, RZ, 0xfc, !PT ;  /* 0x000000e01c0e7812 */ /* 0x040fe200078efcff */
[----:B------:R-:W-:Y:S01]  /*0430*/  IMAD.WIDE R18, R19, 0x4, R12 ;  /* 0x0000000413127825 */ /* 0x000fe200078e020c */
[----:B0-----:R-:W-:-:S03]  /*0440*/  LOP3.LUT R16, R28, 0xf0, RZ, 0xfc, !PT ;  /* 0x000000f01c107812 */ /* 0x001fc600078efcff */
[----:B------:R-:W-:Y:S01]  /*0450*/  IMAD.WIDE R20, R21, 0x4, R12 ;  /* 0x0000000415147825 */ /* 0x000fe200078e020c */
[----:B------:R0:W3:Y:S03]  /*0460*/  @!P0 LDG.E.EL R26, desc[UR6][R18.64] ;  /* 0x00000006121a8981 */ /* 0x0000e6000c2e1900 */
[--C-:B------:R-:W-:Y:S01]  /*0470*/  IMAD R25, R24, 0x9, R29.reuse ;  /* 0x0000000918197824 */ /* 0x100fe200078e021d */
[----:B------:R1:W3:Y:S01]  /*0480*/  @!P0 LDG.E.EL R27, desc[UR6][R20.64] ;  /* 0x00000006141b8981 */ /* 0x0002e2000c2e1900 */
[--C-:B------:R-:W-:Y:S02]  /*0490*/  IMAD R15, R28, 0x9, R29.reuse ;  /* 0x000000091c0f7824 */ /* 0x100fe400078e021d */
[--C-:B------:R-:W-:Y:S02]  /*04a0*/  IMAD R17, R14, 0x9, R29.reuse ;  /* 0x000000090e117824 */ /* 0x100fe400078e021d */
[----:B------:R-:W-:Y:S01]  /*04b0*/  IMAD R29, R16, 0x9, R29 ;  /* 0x00000009101d7824 */ /* 0x000fe200078e021d */
[----:B0-----:R-:W-:Y:S01]  /*04c0*/  CS2R R18, SRZ ;  /* 0x0000000000127805 */ /* 0x001fe2000001ff00 */
[----:B------:R-:W-:Y:S01]  /*04d0*/  IMAD.WIDE R24, R25, 0x4, R12 ;  /* 0x0000000419187825 */ /* 0x000fe200078e020c */
[----:B-1----:R-:W-:-:S03]  /*04e0*/  CS2R R20, SRZ ;  /* 0x0000000000147805 */ /* 0x002fc6000001ff00 */
[--C-:B------:R-:W-:Y:S01]  /*04f0*/  IMAD.WIDE R16, R17, 0x4, R12.reuse ;  /* 0x0000000411107825 */ /* 0x100fe200078e020c */
[----:B------:R-:W3:Y:S03]  /*0500*/  @!P0 LDG.E.EL R18, desc[UR6][R24.64] ;  /* 0x0000000618128981 */ /* 0x000ee6000c2e1900 */
[--C-:B------:R-:W-:Y:S01]  /*0510*/  IMAD.WIDE R14, R15, 0x4, R12.reuse ;  /* 0x000000040f0e7825 */ /* 0x100fe200078e020c */
[----:B------:R-:W3:Y:S03]  /*0520*/  @!P0 LDG.E.EL R19, desc[UR6][R16.64] ;  /* 0x0000000610138981 */ /* 0x000ee6000c2e1900 */
[----:B------:R-:W-:Y:S01]  /*0530*/  IMAD.WIDE R12, R29, 0x4, R12 ;  /* 0x000000041d0c7825 */ /* 0x000fe200078e020c */
[----:B------:R-:W3:Y:S04]  /*0540*/  @!P0 LDG.E.EL R20, desc[UR6][R14.64] ;  /* 0x000000060e148981 */ /* 0x000ee8000c2e1900 */
[----:B------:R0:W3:Y:S01]  /*0550*/  @!P0 LDG.E.EL R21, desc[UR6][R12.64] ;  /* 0x000000060c158981 */ /* 0x0000e2000c2e1900 */
[----:B------:R-:W1:Y:S01]  /*0560*/  S2R R28, SR_TID.X ;  /* 0x00000000001c7919 */ /* 0x000e620000002100 */
[----:B------:R-:W1:Y:S01]  /*0570*/  S2UR UR5, SR_CgaCtaId ;  /* 0x00000000000579c3 */ /* 0x000e620000008800 */
[----:B------:R-:W-:Y:S01]  /*0580*/  UMOV UR4, 0x400 ;  /* 0x0000040000047882 */ /* 0x000fe20000000000 */
[----:B0-----:R-:W-:Y:S01]  /*0590*/  SHF.L.U32 R12, R0, 0x2, RZ ;  /* 0x00000002000c7819 */ /* 0x001fe200000006ff */
[----:B-1----:R-:W-:Y:S01]  /*05a0*/  UPRMT UR4, UR5, 0x654, UR4 ;  /* 0x0000065405047896 */ /* 0x002fe20008000004 */
[----:B------:R-:W-:Y:S01]  /*05b0*/  IMAD.SHL.U32 R24, R28, 0x100, RZ ;  /* 0x000001001c187824 */ /* 0x000fe200078e00ff */
[----:B------:R-:W-:-:S04]  /*05c0*/  SHF.R.U32.HI R25, RZ, 0x4, R28 ;  /* 0x00000004ff197819 */ /* 0x000fc8000001161c */
[----:B------:R-:W-:Y:S02]  /*05d0*/  SGXT.U32 R25, R25, 0x4 ;  /* 0x000000041919781a */ /* 0x000fe40000000000 */
[----:B------:R-:W-:-:S04]  /*05e0*/  LOP3.LUT R24, R24, 0xf00, RZ, 0xc0, !PT ;  /* 0x00000f0018187812 */ /* 0x000fc800078ec0ff */
[C---:B------:R-:W-:Y:S02]  /*05f0*/  LOP3.LUT R16, R24.reuse, R25, RZ, 0xfc, !PT ;  /* 0x0000001918107212 */ /* 0x040fe400078efcff */
[----:B------:R-:W-:-:S05]  /*0600*/  LEA.HI R15, R24, UR4, RZ, 0x1c ;  /* 0x00000004180f7c11 */ /* 0x000fca000f8fe0ff */
[----:B------:R-:W-:Y:S01]  /*0610*/  IMAD R13, R16, 0x4, R15 ;  /* 0x00000004100d7824 */ /* 0x000fe200078e020f */
[----:B------:R-:W-:-:S04]  /*0620*/  LOP3.LUT R12, R12, 0xfc, RZ, 0xc0, !PT ;  /* 0x000000fc0c0c7812 */ /* 0x000fc800078ec0ff */
[--C-:B------:R-:W-:Y:S02]  /*0630*/  PRMT R12, R12, 0x6540, R3.reuse ;  /* 0x000065400c0c7816 */ /* 0x100fe40000000003 */
[----:B------:R-:W-:-:S04]  /*0640*/  SHF.R.S32.HI R3, RZ, 0x17, R3 ;  /* 0x00000017ff037819 */ /* 0x000fc80000011403 */
[----:B------:R-:W-:-:S04]  /*0650*/  SGXT R3, R3, 0x1 ;  /* 0x000000010303781a */ /* 0x000fc80000000200 */
[----:B------:R-:W-:Y:S02]  /*0660*/  LEA.HI R3, R3, R12, RZ, 0x6 ;  /* 0x0000000c03037211 */ /* 0x000fe400078f30ff */
[----:B------:R-:W-:-:S04]  /*0670*/  SHF.R.U32.HI R0, RZ, 0x6, R0 ;  /* 0x00000006ff007819 */ /* 0x000fc80000011600 */
[----:B------:R-:W-:Y:S02]  /*0680*/  SGXT.U32 R0, R0, 0x2 ;  /* 0x000000020000781a */ /* 0x000fe40000000000 */
[----:B------:R-:W-:Y:S01]  /*0690*/  ISETP.GE.AND P3, PT, R5, RZ, PT ;  /* 0x000000ff0500720c */ /* 0x000fe20003f66270 */
[----:B--2---:R-:W-:Y:S04]  /*06a0*/  STS [R13+0x100], R22 ;  /* 0x000100160d007388 */ /* 0x004fe80000000800 */
[----:B----4-:R0:W-:Y:S04]  /*06b0*/  STS [R13+0x40], R2 ;  /* 0x000040020d007388 */ /* 0x0101e80000000800 */
[----:B-----5:R1:W-:Y:S04]  /*06c0*/  STS [R13+0x80], R4 ;  /* 0x000080040d007388 */ /* 0x0203e80000000800 */
[----:B------:R-:W-:Y:S04]  /*06d0*/  STS [R13+0x140], R11 ;  /* 0x0001400b0d007388 */ /* 0x000fe80000000800 */
[----:B------:R-:W-:Y:S01]  /*06e0*/  STS [R13+0xc0], R23 ;  /* 0x0000c0170d007388 */ /* 0x000fe20000000800 */
[----:B0-----:R-:W-:Y:S01]  /*06f0*/  SHF.R.U32.HI R2, RZ, 0x2, R28 ;  /* 0x00000002ff027819 */ /* 0x001fe2000001161c */
[----:B------:R-:W-:-:S02]  /*0700*/  IMAD.SHL.U32 R28, R28, 0x4, RZ ;  /* 0x000000041c1c7824 */ /* 0x000fc400078e00ff */
[----:B---3--:R-:W-:Y:S04]  /*0710*/  STS [R13+0x1c0], R9 ;  /* 0x0001c0090d007388 */ /* 0x008fe80000000800 */
[----:B------:R-:W-:Y:S04]  /*0720*/  STS [R13+0x200], R6 ;  /* 0x000200060d007388 */ /* 0x000fe80000000800 */
[----:B------:R-:W-:Y:S04]  /*0730*/  STS [R13+0x180], R10 ;  /* 0x0001800a0d007388 */ /* 0x000fe80000000800 */
[----:B------:R-:W-:Y:S04]  /*0740*/  STS [R13+0x240], R8 ;  /* 0x000240080d007388 */ /* 0x000fe80000000800 */
[----:B------:R0:W-:Y:S01]  /*0750*/  STS [R13+0x280], R7 ;  /* 0x000280070d007388 */ /* 0x0001e20000000800 */
[----:B-1----:R-:W-:-:S03]  /*0760*/  LOP3.LUT R4, R2, 0x30, RZ, 0xc0, !PT ;  /* 0x0000003002047812 */ /* 0x002fc600078ec0ff */
[----:B------:R-:W-:Y:S04]  /*0770*/  STS [R13+0x2c0], R26 ;  /* 0x0002c01a0d007388 */ /* 0x000fe80000000800 */
[----:B------:R-:W-:Y:S04]  /*0780*/  STS [R13+0x300], R27 ;  /* 0x0003001b0d007388 */ /* 0x000fe80000000800 */
[----:B------:R-:W-:Y:S04]  /*0790*/  STS [R13+0x340], R18 ;  /* 0x000340120d007388 */ /* 0x000fe80000000800 */
[----:B------:R-:W-:Y:S04]  /*07a0*/  STS [R13+0x380], R19 ;  /* 0x000380130d007388 */ /* 0x000fe80000000800 */
[----:B------:R-:W-:Y:S04]  /*07b0*/  STS [R13], R20 ;  /* 0x000000140d007388 */ /* 0x000fe80000000800 */
[----:B------:R1:W-:Y:S01]  /*07c0*/  STS [R13+0x3c0], R21 ;  /* 0x0003c0150d007388 */ /* 0x0003e20000000800 */
[----:B------:R-:W-:Y:S01]  /*07d0*/  LOP3.LUT R2, R28, 0x3fc, RZ, 0xc0, !PT ;  /* 0x000003fc1c027812 */ /* 0x000fe200078ec0ff */
[----:B0-----:R-:W-:-:S04]  /*07e0*/  VIADD R7, R4, UR4 ;  /* 0x0000000404077c36 */ /* 0x001fc80008000000 */
[C---:B------:R-:W-:Y:S01]  /*07f0*/  IMAD R8, R2.reuse, 0x4, R7 ;  /* 0x0000000402087824 */ /* 0x040fe200078e0207 */
[----:B------:R-:W-:Y:S01]  /*0800*/  BAR.SYNC.DEFER_BLOCKING 0x0 ;  /* 0x0000000000007b1d */ /* 0x000fe20000010000 */
[C---:B------:R-:W-:Y:S02]  /*0810*/  LOP3.LUT R4, R2.reuse, 0x400, RZ, 0xfc, !PT ;  /* 0x0000040002047812 */ /* 0x040fe400078efcff */
[----:B------:R-:W-:Y:S02]  /*0820*/  LOP3.LUT R7, R3, 0xffffffc0, RZ, 0xc0, !PT ;  /* 0xffffffc003077812 */ /* 0x000fe400078ec0ff */
[----:B------:R-:W-:Y:S02]  /*0830*/  SHF.R.U32.HI R6, RZ, 0x4, R4 ;  /* 0x00000004ff067819 */ /* 0x000fe40000011604 */
[C---:B------:R-:W-:Y:S02]  /*0840*/  LOP3.LUT R14, R2.reuse, 0x800, RZ, 0xfc, !PT ;  /* 0x00000800020e7812 */ /* 0x040fe400078efcff */
[----:B------:R-:W-:-:S02]  /*0850*/  LOP3.LUT R15, R2, 0xc00, RZ, 0xfc, !PT ;  /* 0x00000c00020f7812 */ /* 0x000fc400078efcff */
[----:B------:R-:W-:Y:S02]  /*0860*/  IADD3 R4, R12, -R7, RZ ;  /* 0x800000070c047210 */ /* 0x000fe40007ffe0ff */
[----:B------:R-:W-:Y:S02]  /*0870*/  LOP3.LUT R12, R6, 0x70, RZ, 0xc0, !PT ;  /* 0x00000070060c7812 */ /* 0x000fe400078ec0ff */
[----:B------:R-:W-:Y:S01]  /*0880*/  SHF.R.U32.HI R14, RZ, 0x4, R14 ;  /* 0x00000004ff0e7819 */ /* 0x000fe2000001160e */
[----:B------:R-:W0:Y:S01]  /*0890*/  LDC.64 R6, c[0x0][0x218] ;  /* 0x00008600ff067b82 */ /* 0x000e220000000a00 */
[----:B------:R-:W-:Y:S01]  /*08a0*/  SHF.R.U32.HI R15, RZ, 0x4, R15 ;  /* 0x00000004ff0f7819 */ /* 0x000fe2000001160f */
[----:B------:R-:W2:Y:S01]  /*08b0*/  LDS.128 R8, [R8] ;  /* 0x0000000008087984 */ /* 0x000ea20000000c00 */
[----:B-1----:R-:W-:Y:S01]  /*08c0*/  VIADD R13, R12, UR4 ;  /* 0x000000040c0d7c36 */ /* 0x002fe20008000000 */
[----:B------:R-:W-:Y:S02]  /*08d0*/  LOP3.LUT R14, R14, 0xb0, RZ, 0xc0, !PT ;  /* 0x000000b00e0e7812 */ /* 0x000fe400078ec0ff */
[----:B------:R-:W-:Y:S01]  /*08e0*/  LOP3.LUT R15, R15, 0xf0, RZ, 0xc0, !PT ;  /* 0x000000f00f0f7812 */ /* 0x000fe200078ec0ff */
[----:B------:R-:W-:-:S02]  /*08f0*/  IMAD R20, R2, 0x4, R13 ;  /* 0x0000000402147824 */ /* 0x000fc400078e020d */
[----:B------:R-:W-:Y:S01]  /*0900*/  VIADD R13, R14, UR4 ;  /* 0x000000040e0d7c36 */ /* 0x000fe20008000000 */
[----:B------:R-:W-:-:S03]  /*0910*/  IADD3 R15, R15, UR4, RZ ;  /* 0x000000040f0f7c10 */ /* 0x000fc6000fffe0ff */
[C---:B------:R-:W-:Y:S01]  /*0920*/  IMAD R16, R2.reuse, 0x4, R13 ;  /* 0x0000000402107824 */ /* 0x040fe200078e020d */
[----:B------:R-:W-:Y:S01]  /*0930*/  SHF.R.S32.HI R3, RZ, 0x6, R3 ;  /* 0x00000006ff037819 */ /* 0x000fe20000011403 */
[----:B------:R-:W-:Y:S01]  /*0940*/  IMAD R15, R2, 0x4, R15 ;  /* 0x00000004020f7824 */ /* 0x000fe200078e020f */
[----:B------:R-:W1:Y:S01]  /*0950*/  LDS.128 R20, [R20+0x1000] ;  /* 0x0010000014147984 */ /* 0x000e620000000c00 */
[----:B------:R-:W-:-:S03]  /*0960*/  LOP3.LUT R27, R5, R0, RZ, 0xfc, !PT ;  /* 0x00000000051b7212 */ /* 0x000fc600078efcff */
[----:B------:R-:W3:Y:S01]  /*0970*/  LDS.128 R16, [R16+0x2000] ;  /* 0x0020000010107984 */ /* 0x000ee20000000c00 */
[----:B------:R-:W-:Y:S01]  /*0980*/  IMAD R2, R3, 0x240, R4 ;  /* 0x0000024003027824 */ /* 0x000fe200078e0204 */
[C---:B------:R-:W-:Y:S02]  /*0990*/  ISETP.GE.AND P0, PT, R27.reuse, 0x9, PT ;  /* 0x000000091b00780c */ /* 0x040fe40003f06270 */
[----:B------:R-:W4:Y:S01]  /*09a0*/  LDS.128 R12, [R15+0x3000] ;  /* 0x003000000f0c7984 */ /* 0x000f220000000c00 */
[----:B------:R-:W-:-:S04]  /*09b0*/  IMAD R3, R27, 0x40, R2 ;  /* 0x000000401b037824 */ /* 0x000fc800078e0202 */
[----:B0-----:R-:W-:Y:S01]  /*09c0*/  IMAD.WIDE R24, R3, 0x4, R6 ;  /* 0x0000000403187825 */ /* 0x001fe200078e0206 */
[C---:B------:R-:W-:Y:S02]  /*09d0*/  LOP3.LUT R29, R27.reuse, 0x4, RZ, 0xfc, !PT ;  /* 0x000000041b1d7812 */ /* 0x040fe400078efcff */
[----:B------:R-:W-:-:S03]  /*09e0*/  LOP3.LUT R27, R27, 0x8, RZ, 0xfc, !PT ;  /* 0x000000081b1b7812 */ /* 0x000fc600078efcff */
[----:B--2---:R0:W-:Y:S01]  /*09f0*/  @!P0 STG.E.128 desc[UR6][R24.64], R8 ;  /* 0x0000000818008986 */ /* 0x0041e2000c101d06 */
[----:B------:R-:W-:Y:S02]  /*0a00*/  ISETP.GE.AND P1, PT, R29, 0x9, PT ;  /* 0x000000091d00780c */ /* 0x000fe40003f26270 */
[----:B------:R-:W-:Y:S02]  /*0a10*/  ISETP.GE.AND P2, PT, R27, 0x9, PT ;  /* 0x000000091b00780c */ /* 0x000fe40003f46270 */
[----:B------:R-:W-:Y:S01]  /*0a20*/  LEA R0, R29, R2, 0x6 ;  /* 0x000000021d007211 */ /* 0x000fe200078e30ff */
[----:B0-----:R-:W0:Y:S01]  /*0a30*/  LDC.64 R24, c[0x0][0x220] ;  /* 0x00008800ff187b82 */ /* 0x001e220000000a00 */
[----:B------:R-:W-:Y:S02]  /*0a40*/  IMAD R2, R27, 0x40, R2 ;  /* 0x000000401b027824 */ /* 0x000fe400078e0202 */
[----:B------:R-:W-:Y:S02]  /*0a50*/  VIADD R27, R3, 0x300 ;  /* 0x00000300031b7836 */ /* 0x000fe40000000000 */
[----:B------:R-:W-:-:S04]  /*0a60*/  IMAD.WIDE R28, R0, 0x4, R6 ;  /* 0x00000004001c7825 */ /* 0x000fc800078e0206 */
[--C-:B------:R-:W-:Y:S01]  /*0a70*/  IMAD.WIDE R4, R2, 0x4, R6.reuse ;  /* 0x0000000402047825 */ /* 0x100fe200078e0206 */
[----:B-1----:R-:W-:Y:S03]  /*0a80*/  @!P1 STG.E.128 desc[UR6][R28.64], R20 ;  /* 0x000000141c009986 */ /* 0x002fe6000c101d06 */
[----:B------:R-:W-:Y:S01]  /*0a90*/  IMAD.WIDE R6, R27, 0x4, R6 ;  /* 0x000000041b067825 */ /* 0x000fe200078e0206 */
[----:B---3--:R0:W-:Y:S04]  /*0aa0*/  @!P2 STG.E.128 desc[UR6][R4.64], R16 ;  /* 0x000000100400a986 */ /* 0x0081e8000c101d06 */
[----:B----4-:R1:W-:Y:S01]  /*0ab0*/  @!P3 STG.E.128 desc[UR6][R6.64], R12 ;  /* 0x0000000c0600b986 */ /* 0x0103e2000c101d06 */
[----:B0-----:R-:W-:-:S04]  /*0ac0*/  IMAD.WIDE R4, R3, 0x4, R24 ;  /* 0x0000000403047825 */ /* 0x001fc800078e0218 */
[--C-:B-1----:R-:W-:Y:S01]  /*0ad0*/  IMAD.WIDE R6, R0, 0x4, R24.reuse ;  /* 0x0000000400067825 */ /* 0x102fe200078e0218 */
[----:B------:R0:W-:Y:S03]  /*0ae0*/  @!P0 STG.E.128 desc[UR6][R4.64], R8 ;  /* 0x0000000804008986 */ /* 0x0001e6000c101d06 */
[--C-:B------:R-:W-:Y:S01]  /*0af0*/  IMAD.WIDE R2, R2, 0x4, R24.reuse ;  /* 0x0000000402027825 */ /* 0x100fe200078e0218 */
[----:B------:R0:W-:Y:S04]  /*0b00*/  @!P1 STG.E.128 desc[UR6][R6.64], R20 ;  /* 0x0000001406009986 */ /* 0x0001e8000c101d06 */
[----:B------:R0:W-:Y:S01]  /*0b10*/  @!P2 STG.E.128 desc[UR6][R2.64], R16 ;  /* 0x000000100200a986 */ /* 0x0001e2000c101d06 */
[----:B------:R-:W-:Y:S01]  /*0b20*/  IMAD.WIDE R24, R27, 0x4, R24 ;  /* 0x000000041b187825 */ /* 0x000fe200078e0218 */
[----:B0-----:R-:W-:Y:S06]  /*0b30*/  @P3 EXIT ;  /* 0x000000000000394d */ /* 0x001fec0003800000 */
[----:B------:R-:W-:Y:S01]  /*0b40*/  STG.E.128 desc[UR6][R24.64], R12 ;  /* 0x0000000c18007986 */ /* 0x000fe2000c101d06 */
[----:B------:R-:W-:Y:S05]  /*0b50*/  EXIT ;  /* 0x000000000000794d */ /* 0x000fea0003800000 */
.L_x_0:
[----:B------:R-:W-:-:S00]  /*0b60*/  BRA `(.L_x_0) ;  /* 0xfffffffc00fc7947 */ /* 0x000fc0000383ffff */
[----:B------:R-:W-:-:S00]  /*0b70*/  NOP ;  /* 0x0000000000007918 */ /* 0x000fc00000000000 */
        /* <DEDUP_REMOVED lines=8> */
.L_x_1:


//--------------------- .nv.shared.triton_poi_fused_convolution_div_max_pool2d_with_indices_relu_sub_6 --------------------------
	.section	.nv.shared.triton_poi_fused_convolution_div_max_pool2d_with_indices_relu_sub_6,"aw",@nobits
	.sectionflags	@""
	.align	16
	.zero		1024


//--------------------- .nv.constant0.triton_poi_fused_convolution_div_max_pool2d_with_indices_relu_sub_6 --------------------------
	.section	.nv.constant0.triton_poi_fused_convolution_div_max_pool2d_with_indices_relu_sub_6,"a",@progbits
	.sectionflags	@""
	.align	4
.nv.constant0.triton_poi_fused_convolution_div_max_pool2d_with_indices_relu_sub_6:
	.zero		560
